	.headerflags	@"EF_CUDA_TEXMODE_UNIFIED EF_CUDA_64BIT_ADDRESS EF_CUDA_ACCELERATORS EF_CUDA_SM90 EF_CUDA_VIRTUAL_SM(EF_CUDA_SM90)"
	.elftype	@"ET_EXEC"


//--------------------- .nv.info                  --------------------------
	.section	.nv.info,"",@"SHT_CUDA_INFO"
	.align	4


	//----- nvinfo : EIATTR_REGCOUNT
	.align		4
        /*0000*/ 	.byte	0x04, 0x2f
        /*0002*/ 	.short	(.L_2 - .L_1)
	.align		4
.L_1:
        /*0004*/ 	.word	index@(triton_per_fused__log_softmax_div_mul_neg_sum_1)
        /*0008*/ 	.word	0x00000019


	//----- nvinfo : EIATTR_MIN_STACK_SIZE
	.align		4
.L_2:
        /*000c*/ 	.byte	0x04, 0x12
        /*000e*/ 	.short	(.L_4 - .L_3)
	.align		4
.L_3:
        /*0010*/ 	.word	index@(triton_per_fused__log_softmax_div_mul_neg_sum_1)
        /*0014*/ 	.word	0x00000000


	//----- nvinfo : EIATTR_FRAME_SIZE
	.align		4
.L_4:
        /*0018*/ 	.byte	0x04, 0x11
        /*001a*/ 	.short	(.L_6 - .L_5)
	.align		4
.L_5:
        /*001c*/ 	.word	index@(triton_per_fused__log_softmax_div_mul_neg_sum_1)
        /*0020*/ 	.word	0x00000000


	//----- nvinfo : EIATTR_MIN_STACK_SIZE
	.align		4
.L_6:
        /*0024*/ 	.byte	0x04, 0x12
        /*0026*/ 	.short	(.L_8 - .L_7)
	.align		4
.L_7:
        /*0028*/ 	.word	index@(triton_per_fused__log_softmax_div_mul_neg_sum_1)
        /*002c*/ 	.word	0x00000000
.L_8:


//--------------------- .nv.info.triton_per_fused__log_softmax_div_mul_neg_sum_1 --------------------------
	.section	.nv.info.triton_per_fused__log_softmax_div_mul_neg_sum_1,"",@"SHT_CUDA_INFO"
	.sectionflags	@""
	.align	4


	//----- nvinfo : EIATTR_CUDA_API_VERSION
	.align		4
        /*0000*/ 	.byte	0x04, 0x37
        /*0002*/ 	.short	(.L_10 - .L_9)
.L_9:
        /*0004*/ 	.word	0x0000007c


	//----- nvinfo : EIATTR_KPARAM_INFO
	.align		4
.L_10:
        /*0008*/ 	.byte	0x04, 0x17
        /*000a*/ 	.short	(.L_12 - .L_11)
.L_11:
        /*000c*/ 	.word	0x00000000
        /*0010*/ 	.short	0x0003
        /*0012*/ 	.short	0x0018
        /*0014*/ 	.byte	0x00, 0xf0, 0x11, 0x00


	//----- nvinfo : EIATTR_KPARAM_INFO
	.align		4
.L_12:
        /*0018*/ 	.byte	0x04, 0x17
        /*001a*/ 	.short	(.L_14 - .L_13)
.L_13:
        /*001c*/ 	.word	0x00000000
        /*0020*/ 	.short	0x0002
        /*0022*/ 	.short	0x0010
        /*0024*/ 	.byte	0x00, 0xf4, 0x21, 0x00


	//----- nvinfo : EIATTR_KPARAM_INFO
	.align		4
.L_14:
        /*0028*/ 	.byte	0x04, 0x17
        /*002a*/ 	.short	(.L_16 - .L_15)
.L_15:
        /*002c*/ 	.word	0x00000000
        /*0030*/ 	.short	0x0001
        /*0032*/ 	.short	0x0008
        /*0034*/ 	.byte	0x00, 0xf4, 0x21, 0x00


	//----- nvinfo : EIATTR_KPARAM_INFO
	.align		4
.L_16:
        /*0038*/ 	.byte	0x04, 0x17
        /*003a*/ 	.short	(.L_18 - .L_17)
.L_17:
        /*003c*/ 	.word	0x00000000
        /*0040*/ 	.short	0x0000
        /*0042*/ 	.short	0x0000
        /*0044*/ 	.byte	0x00, 0xf4, 0x21, 0x00


	//----- nvinfo : EIATTR_SPARSE_MMA_MASK
	.align		4
.L_18:
        /*0048*/ 	.byte	0x03, 0x50
        /*004a*/ 	.short	0x0000


	//----- nvinfo : EIATTR_MAXREG_COUNT
	.align		4
        /*004c*/ 	.byte	0x03, 0x1b
        /*004e*/ 	.short	0x00ff


	//----- nvinfo : EIATTR_COOP_GROUP_MASK_REGIDS
	.align		4
        /*0050*/ 	.byte	0x04, 0x29
        /*0052*/ 	.short	(.L_20 - .L_19)


	//   ....[0]....
.L_19:
        /*0054*/ 	.word	0xffffffff


	//   ....[1]....
        /*0058*/ 	.word	0xffffffff


	//   ....[2]....
        /*005c*/ 	.word	0xffffffff


	//   ....[3]....
        /*0060*/ 	.word	0xffffffff


	//   ....[4]....
        /*0064*/ 	.word	0xffffffff


	//   ....[5]....
        /*0068*/ 	.word	0xffffffff


	//----- nvinfo : EIATTR_COOP_GROUP_INSTR_OFFSETS
	.align		4
.L_20:
        /*006c*/ 	.byte	0x04, 0x28
        /*006e*/ 	.short	(.L_22 - .L_21)


	//   ....[0]....
.L_21:
        /*0070*/ 	.word	0x00000610


	//   ....[1]....
        /*0074*/ 	.word	0x00000630


	//   ....[2]....
        /*0078*/ 	.word	0x00000660


	//   ....[3]....
        /*007c*/ 	.word	0x000006a0


	//   ....[4]....
        /*0080*/ 	.word	0x000006c0


	//   ....[5]....
        /*0084*/ 	.word	0x00000730


	//----- nvinfo : EIATTR_EXIT_INSTR_OFFSETS
	.align		4
.L_22:
        /*0088*/ 	.byte	0x04, 0x1c
        /*008a*/ 	.short	(.L_24 - .L_23)


	//   ....[0]....
.L_23:
        /*008c*/ 	.word	0x000007a0


	//   ....[1]....
        /*0090*/ 	.word	0x000007f0


	//----- nvinfo : EIATTR_REQNTID
	.align		4
.L_24:
        /*0094*/ 	.byte	0x04, 0x10
        /*0096*/ 	.short	(.L_26 - .L_25)
.L_25:
        /*0098*/ 	.word	0x00000040
        /*009c*/ 	.word	0x00000001
        /*00a0*/ 	.word	0x00000001


	//----- nvinfo : EIATTR_CBANK_PARAM_SIZE
	.align		4
.L_26:
        /*00a4*/ 	.byte	0x03, 0x19
        /*00a6*/ 	.short	0x001c


	//----- nvinfo : EIATTR_PARAM_CBANK
	.align		4
        /*00a8*/ 	.byte	0x04, 0x0a
        /*00aa*/ 	.short	(.L_28 - .L_27)
	.align		4
.L_27:
        /*00ac*/ 	.word	index@(.nv.constant0.triton_per_fused__log_softmax_div_mul_neg_sum_1)
        /*00b0*/ 	.short	0x0210
        /*00b2*/ 	.short	0x001c


	//----- nvinfo : EIATTR_SW_WAR
	.align		4
.L_28:
        /*00b4*/ 	.byte	0x04, 0x36
        /*00b6*/ 	.short	(.L_30 - .L_29)
.L_29:
        /*00b8*/ 	.word	0x00000008
.L_30:


//--------------------- .nv.callgraph             --------------------------
	.section	.nv.callgraph,"",@"SHT_CUDA_CALLGRAPH"
	.align	4
	.sectionentsize	8
	.align		4
        /*0000*/ 	.word	0x00000000
	.align		4
        /*0004*/ 	.word	0xffffffff
	.align		4
        /*0008*/ 	.word	0x00000000
	.align		4
        /*000c*/ 	.word	0xfffffffe
	.align		4
        /*0010*/ 	.word	0x00000000
	.align		4
        /*0014*/ 	.word	0xfffffffd
	.align		4
        /*0018*/ 	.word	0x00000000
	.align		4
        /*001c*/ 	.word	0xfffffffc


//--------------------- .nv.constant4             --------------------------
	.section	.nv.constant4,"a",@progbits
	.align	8
	.align		8
.nv.constant4:
        /*0000*/ 	.dword	_$_str


//--------------------- .text.triton_per_fused__log_softmax_div_mul_neg_sum_1 --------------------------
	.section	.text.triton_per_fused__log_softmax_div_mul_neg_sum_1,"ax",@progbits
	.sectionflags	@"SHF_BARRIERS=1"
	.align	128
        .global         triton_per_fused__log_softmax_div_mul_neg_sum_1
        .type           triton_per_fused__log_softmax_div_mul_neg_sum_1,@function
        .size           triton_per_fused__log_softmax_div_mul_neg_sum_1,(.L_x_1 - triton_per_fused__log_softmax_div_mul_neg_sum_1)
        .other          triton_per_fused__log_softmax_div_mul_neg_sum_1,@"STO_CUDA_ENTRY STV_DEFAULT"
triton_per_fused__log_softmax_div_mul_neg_sum_1:
.text.triton_per_fused__log_softmax_div_mul_neg_sum_1:
[----:B------:R-:W0:Y:S02]  /*0000*/  LDC R1, c[0x0][0x28] ;  /* 0x00000a00ff017b82 */ /* 0x000e240000000800 */
[----:B------:R-:W1:Y:S01]  /*0010*/  S2R R18, SR_TID.X ;  /* 0x0000000000127919 */ /* 0x000e620000002100 */
[----:B------:R-:W2:Y:S01]  /*0020*/  LDC.64 R16, c[0x0][0x220] ;  /* 0x00008800ff107b82 */ /* 0x000ea20000000a00 */
[----:B------:R-:W-:-:S07]  /*0030*/  ULDC.64 UR6, c[0x0][0x208] ;  /* 0x0000820000067ab9 */ /* 0x000fce0000000a00 */
[----:B------:R-:W3:Y:S01]  /*0040*/  LDC.64 R4, c[0x0][0x218] ;  /* 0x00008600ff047b82 */ /* 0x000ee20000000a00 */
[----:B-1----:R-:W-:-:S04]  /*0050*/  SHF.L.U32 R0, R18, 0x2, RZ ;  /* 0x0000000212007819 */ /* 0x002fc800000006ff */
[----:B------:R-:W-:-:S05]  /*0060*/  LOP3.LUT R3, R0, 0xfc, RZ, 0xc0, !PT ;  /* 0x000000fc00037812 */ /* 0x000fca00078ec0ff */
[----:B--2---:R-:W-:-:S05]  /*0070*/  IMAD.WIDE.U32 R16, R3, 0x4, R16 ;  /* 0x0000000403107825 */ /* 0x004fca00078e0010 */
[----:B------:R-:W2:Y:S01]  /*0080*/  LDG.E.EL.128 R12, desc[UR6][R16.64] ;  /* 0x00000006100c7981 */ /* 0x000ea2000c2e1d00 */
[----:B---3--:R-:W-:-:S03]  /*0090*/  IMAD.WIDE.U32 R4, R3, 0x4, R4 ;  /* 0x0000000403047825 */ /* 0x008fc600078e0004 */
[----:B------:R1:W3:Y:S04]  /*00a0*/  LDG.E.128 R8, desc[UR6][R16.64] ;  /* 0x0000000610087981 */ /* 0x0002e8000c1e1d00 */
[----:B------:R-:W4:Y:S01]  /*00b0*/  LDG.E.128 R4, desc[UR6][R4.64] ;  /* 0x0000000604047981 */ /* 0x000f22000c1e1d00 */
[----:B------:R-:W5:Y:S01]  /*00c0*/  S2UR UR5, SR_CgaCtaId ;  /* 0x00000000000579c3 */ /* 0x000f620000008800 */
[----:B------:R-:W-:Y:S02]  /*00d0*/  UMOV UR4, 0x400 ;  /* 0x0000040000047882 */ /* 0x000fe40000000000 */
[----:B-----5:R-:W-:Y:S01]  /*00e0*/  UPRMT UR4, UR5, 0x654, UR4 ;  /* 0x0000065405047896 */ /* 0x020fe20008000004 */
[----:B--2---:R-:W-:Y:S01]  /*00f0*/  FMUL R12, R12, 1.4426950216293334961 ;  /* 0x3fb8aa3b0c0c7820 */ /* 0x004fe20000400000 */
[----:B------:R-:W-:Y:S01]  /*0100*/  FMUL R13, R13, 1.4426950216293334961 ;  /* 0x3fb8aa3b0d0d7820 */ /* 0x000fe20000400000 */
[----:B------:R-:W-:Y:S01]  /*0110*/  FMUL R19, R14, 1.4426950216293334961 ;  /* 0x3fb8aa3b0e137820 */ /* 0x000fe20000400000 */
[----:B------:R-:W-:-:S02]  /*0120*/  FMUL R15, R15, 1.4426950216293334961 ;  /* 0x3fb8aa3b0f0f7820 */ /* 0x000fc40000400000 */
[----:B------:R-:W-:Y:S02]  /*0130*/  FSETP.GEU.AND P0, PT, R12, -126, PT ;  /* 0xc2fc00000c00780b */ /* 0x000fe40003f0e000 */
[----:B------:R-:W-:Y:S01]  /*0140*/  FSETP.GEU.AND P1, PT, R13, -126, PT ;  /* 0xc2fc00000d00780b */ /* 0x000fe20003f2e000 */
[----:B----4-:R-:W-:Y:S01]  /*0150*/  FADD R5, RZ, -R5 ;  /* 0x80000005ff057221 */ /* 0x010fe20000000000 */
[----:B------:R-:W-:Y:S01]  /*0160*/  FSETP.GEU.AND P2, PT, R19, -126, PT ;  /* 0xc2fc00001300780b */ /* 0x000fe20003f4e000 */
[----:B------:R-:W-:Y:S01]  /*0170*/  FADD R4, RZ, -R4 ;  /* 0x80000004ff047221 */ /* 0x000fe20000000000 */
[----:B------:R-:W-:Y:S01]  /*0180*/  FSETP.GEU.AND P3, PT, R15, -126, PT ;  /* 0xc2fc00000f00780b */ /* 0x000fe20003f6e000 */
[----:B------:R-:W-:Y:S01]  /*0190*/  FADD R6, RZ, -R6 ;  /* 0x80000006ff067221 */ /* 0x000fe20000000000 */
[----:B------:R-:W-:-:S05]  /*01a0*/  FADD R7, RZ, -R7 ;  /* 0x80000007ff077221 */ /* 0x000fca0000000000 */
[----:B------:R-:W-:Y:S02]  /*01b0*/  @!P0 FMUL R12, R12, 0.5 ;  /* 0x3f0000000c0c8820 */ /* 0x000fe40000400000 */
[----:B------:R-:W-:Y:S02]  /*01c0*/  @!P1 FMUL R13, R13, 0.5 ;  /* 0x3f0000000d0d9820 */ /* 0x000fe40000400000 */
[----:B------:R-:W2:Y:S01]  /*01d0*/  MUFU.EX2 R3, R12 ;  /* 0x0000000c00037308 */ /* 0x000ea20000000800 */
[----:B------:R-:W-:Y:S01]  /*01e0*/  @!P2 FMUL R19, R19, 0.5 ;  /* 0x3f0000001313a820 */ /* 0x000fe20000400000 */
[----:B------:R-:W-:-:S06]  /*01f0*/  @!P3 FMUL R15, R15, 0.5 ;  /* 0x3f0000000f0fb820 */ /* 0x000fcc0000400000 */
[----:B------:R4:W5:Y:S01]  /*0200*/  MUFU.EX2 R14, R13 ;  /* 0x0000000d000e7308 */ /* 0x0009620000000800 */
[----:B--2---:R-:W-:-:S07]  /*0210*/  @!P0 FMUL R3, R3, R3 ;  /* 0x0000000303038220 */ /* 0x004fce0000400000 */
[----:B-1----:R-:W1:Y:S01]  /*0220*/  MUFU.EX2 R16, R19 ;  /* 0x0000001300107308 */ /* 0x002e620000000800 */
[----:B----4-:R-:W-:Y:S01]  /*0230*/  HFMA2.MMA R13, -RZ, RZ, 1.5048828125, 33.21875 ;  /* 0x3e055027ff0d7435 */ /* 0x010fe200000001ff */
[----:B-----5:R-:W-:-:S06]  /*0240*/  @!P1 FMUL R14, R14, R14 ;  /* 0x0000000e0e0e9220 */ /* 0x020fcc0000400000 */
[----:B------:R-:W2:Y:S01]  /*0250*/  MUFU.EX2 R20, R15 ;  /* 0x0000000f00147308 */ /* 0x000ea20000000800 */
[----:B------:R-:W-:Y:S01]  /*0260*/  FADD R3, R3, R14 ;  /* 0x0000000e03037221 */ /* 0x000fe20000000000 */
[----:B-1----:R-:W-:-:S04]  /*0270*/  @!P2 FMUL R16, R16, R16 ;  /* 0x000000101010a220 */ /* 0x002fc80000400000 */
[----:B------:R-:W-:Y:S01]  /*0280*/  FADD R3, R3, R16 ;  /* 0x0000001003037221 */ /* 0x000fe20000000000 */
[----:B--2---:R-:W-:-:S04]  /*0290*/  @!P3 FMUL R20, R20, R20 ;  /* 0x000000141414b220 */ /* 0x004fc80000400000 */
[----:B------:R-:W-:-:S05]  /*02a0*/  FADD R3, R3, R20 ;  /* 0x0000001403037221 */ /* 0x000fca0000000000 */
[----:B------:R-:W-:-:S13]  /*02b0*/  FSETP.GEU.AND P0, PT, R3, 1.175494350822287508e-38, PT ;  /* 0x008000000300780b */ /* 0x000fda0003f0e000 */
[----:B------:R-:W-:-:S05]  /*02c0*/  @!P0 FMUL R3, R3, 8388608 ;  /* 0x4b00000003038820 */ /* 0x000fca0000400000 */
[----:B------:R-:W-:Y:S02]  /*02d0*/  IADD3 R12, R3, -0x3f2aaaab, RZ ;  /* 0xc0d55555030c7810 */ /* 0x000fe40007ffe0ff */
[----:B------:R-:W-:Y:S02]  /*02e0*/  FSETP.NEU.AND P1, PT, R3, RZ, PT ;  /* 0x000000ff0300720b */ /* 0x000fe40003f2d000 */
[----:B------:R-:W-:-:S04]  /*02f0*/  LOP3.LUT R14, R12, 0xff800000, RZ, 0xc0, !PT ;  /* 0xff8000000c0e7812 */ /* 0x000fc800078ec0ff */
[----:B------:R-:W-:Y:S02]  /*0300*/  IADD3 R12, R3, -R14, RZ ;  /* 0x8000000e030c7210 */ /* 0x000fe40007ffe0ff */
[----:B------:R-:W-:-:S03]  /*0310*/  I2FP.F32.S32 R14, R14 ;  /* 0x0000000e000e7245 */ /* 0x000fc60000201400 */
[----:B------:R-:W-:-:S04]  /*0320*/  FADD R12, R12, -1 ;  /* 0xbf8000000c0c7421 */ /* 0x000fc80000000000 */
[----:B------:R-:W-:-:S04]  /*0330*/  FFMA.FTZ R13, R12, -R13, 0.14084610342979431152 ;  /* 0x3e1039f60c0d7423 */ /* 0x000fc8000001080d */
[----:B------:R-:W-:-:S04]  /*0340*/  FFMA.FTZ R13, R12, R13, -0.12148627638816833496 ;  /* 0xbdf8cdcc0c0d7423 */ /* 0x000fc8000001000d */
[----:B------:R-:W-:-:S04]  /*0350*/  FFMA.FTZ R13, R12, R13, 0.13980610668659210205 ;  /* 0x3e0f29550c0d7423 */ /* 0x000fc8000001000d */
[----:B------:R-:W-:-:S04]  /*0360*/  FFMA.FTZ R13, R12, R13, -0.16684235632419586182 ;  /* 0xbe2ad8b90c0d7423 */ /* 0x000fc8000001000d */
[----:B------:R-:W-:-:S04]  /*0370*/  FFMA.FTZ R13, R12, R13, 0.20012299716472625732 ;  /* 0x3e4ced0b0c0d7423 */ /* 0x000fc8000001000d */
[CC--:B------:R-:W-:Y:S01]  /*0380*/  FFMA.FTZ R17, R12.reuse, R13.reuse, -0.24999669194221496582 ;  /* 0xbe7fff220c117423 */ /* 0x0c0fe2000001000d */
[C---:B------:R-:W-:Y:S01]  /*0390*/  FFMA.FTZ R15, R12.reuse, R13, -0.24999669194221496582 ;  /* 0xbe7fff220c0f7423 */ /* 0x040fe2000001000d */
[----:B------:R-:W-:Y:S02]  /*03a0*/  FSEL R13, RZ, -23, P0 ;  /* 0xc1b80000ff0d7808 */ /* 0x000fe40000000000 */
[----:B------:R-:W-:Y:S01]  /*03b0*/  ISETP.GE.U32.AND P0, PT, R3, 0x7f800000, PT ;  /* 0x7f8000000300780c */ /* 0x000fe20003f06070 */
[C---:B------:R-:W-:Y:S01]  /*03c0*/  FFMA.FTZ R19, R12.reuse, R17, 0.33333182334899902344 ;  /* 0x3eaaaa780c137423 */ /* 0x040fe20000010011 */
[C---:B------:R-:W-:Y:S01]  /*03d0*/  FFMA.FTZ R15, R12.reuse, R15, 0.33333182334899902344 ;  /* 0x3eaaaa780c0f7423 */ /* 0x040fe2000001000f */
[----:B------:R-:W-:Y:S01]  /*03e0*/  FFMA.FTZ R17, R12, R17, 0.33333182334899902344 ;  /* 0x3eaaaa780c117423 */ /* 0x000fe20000010011 */
[----:B------:R-:W-:Y:S01]  /*03f0*/  FFMA.FTZ R13, R14, 1.1920928955078125e-07, R13 ;  /* 0x340000000e0d7823 */ /* 0x000fe2000001000d */
[C---:B------:R-:W-:Y:S01]  /*0400*/  FFMA.FTZ R19, R12.reuse, R19, -0.5 ;  /* 0xbf0000000c137423 */ /* 0x040fe20000010013 */
[C---:B------:R-:W-:Y:S01]  /*0410*/  FFMA.FTZ R15, R12.reuse, R15, -0.5 ;  /* 0xbf0000000c0f7423 */ /* 0x040fe2000001000f */
[----:B------:R-:W-:-:S02]  /*0420*/  FFMA.FTZ R17, R12, R17, -0.5 ;  /* 0xbf0000000c117423 */ /* 0x000fc40000010011 */
[C---:B------:R-:W-:Y:S01]  /*0430*/  FMUL R19, R12.reuse, R19 ;  /* 0x000000130c137220 */ /* 0x040fe20000400000 */
[C---:B------:R-:W-:Y:S01]  /*0440*/  FMUL R15, R12.reuse, R15 ;  /* 0x0000000f0c0f7220 */ /* 0x040fe20000400000 */
[C---:B------:R-:W-:Y:S02]  /*0450*/  FMUL R17, R12.reuse, R17 ;  /* 0x000000110c117220 */ /* 0x040fe40000400000 */
[C-C-:B------:R-:W-:Y:S01]  /*0460*/  FFMA.FTZ R16, R12.reuse, R19, R12.reuse ;  /* 0x000000130c107223 */ /* 0x140fe2000001000c */
[----:B------:R-:W-:Y:S01]  /*0470*/  @P0 MOV R20, 0x7f800000 ;  /* 0x7f80000000140802 */ /* 0x000fe20000000f00 */
[C-C-:B------:R-:W-:Y:S01]  /*0480*/  FFMA.FTZ R14, R12.reuse, R15, R12.reuse ;  /* 0x0000000f0c0e7223 */ /* 0x140fe2000001000c */
[----:B------:R-:W-:Y:S01]  /*0490*/  FFMA.FTZ R22, R12, R17, R12 ;  /* 0x000000110c167223 */ /* 0x000fe2000001000c */
[----:B------:R-:W-:Y:S01]  /*04a0*/  FFMA.FTZ R12, R13, 0.69314718246459960938, R16 ;  /* 0x3f3172180d0c7823 */ /* 0x000fe20000010010 */
[----:B------:R-:W-:Y:S01]  /*04b0*/  @P0 MOV R16, 0x7f800000 ;  /* 0x7f80000000100802 */ /* 0x000fe20000000f00 */
[----:B------:R-:W-:Y:S01]  /*04c0*/  @P0 FFMA.FTZ R12, R3, R20, +INF ;  /* 0x7f800000030c0423 */ /* 0x000fe20000010014 */
[C---:B------:R-:W-:Y:S01]  /*04d0*/  FFMA.FTZ R15, R13.reuse, 0.69314718246459960938, R22 ;  /* 0x3f3172180d0f7823 */ /* 0x040fe20000010016 */
[----:B------:R-:W-:-:S02]  /*04e0*/  FFMA.FTZ R14, R13, 0.69314718246459960938, R14 ;  /* 0x3f3172180d0e7823 */ /* 0x000fc4000001000e */
[C---:B------:R-:W-:Y:S01]  /*04f0*/  @P0 FFMA.FTZ R14, R3.reuse, R16, +INF ;  /* 0x7f800000030e0423 */ /* 0x040fe20000010010 */
[----:B------:R-:W-:Y:S02]  /*0500*/  FSEL R12, R12, -INF , P1 ;  /* 0xff8000000c0c7808 */ /* 0x000fe40000800000 */
[----:B------:R-:W-:Y:S01]  /*0510*/  MOV R13, R15 ;  /* 0x0000000f000d7202 */ /* 0x000fe20000000f00 */
[----:B------:R-:W-:Y:S01]  /*0520*/  @P0 FFMA.FTZ R13, R3, R20, +INF ;  /* 0x7f800000030d0423 */ /* 0x000fe20000010014 */
[----:B------:R-:W-:Y:S01]  /*0530*/  FSEL R17, R14, -INF , P1 ;  /* 0xff8000000e117808 */ /* 0x000fe20000800000 */
[----:B---3--:R-:W-:Y:S01]  /*0540*/  FADD R12, R9, -R12 ;  /* 0x8000000c090c7221 */ /* 0x008fe20000000000 */
[----:B------:R-:W-:Y:S01]  /*0550*/  @P0 FFMA.FTZ R15, R3, R16, +INF ;  /* 0x7f800000030f0423 */ /* 0x000fe20000010010 */
[----:B------:R-:W-:Y:S02]  /*0560*/  LOP3.LUT P0, RZ, R18, 0x1f, RZ, 0xc0, !PT ;  /* 0x0000001f12ff7812 */ /* 0x000fe4000780c0ff */
[----:B------:R-:W-:Y:S01]  /*0570*/  FSEL R3, R13, -INF , P1 ;  /* 0xff8000000d037808 */ /* 0x000fe20000800000 */
[----:B------:R-:W-:Y:S01]  /*0580*/  FADD R17, R8, -R17 ;  /* 0x8000001108117221 */ /* 0x000fe20000000000 */
[----:B------:R-:W-:Y:S01]  /*0590*/  FMUL R5, R5, R12 ;  /* 0x0000000c05057220 */ /* 0x000fe20000400000 */
[----:B------:R-:W-:-:S02]  /*05a0*/  FSEL R8, R15, -INF , P1 ;  /* 0xff8000000f087808 */ /* 0x000fc40000800000 */
[----:B------:R-:W-:Y:S01]  /*05b0*/  FADD R3, R10, -R3 ;  /* 0x800000030a037221 */ /* 0x000fe20000000000 */
[----:B------:R-:W-:Y:S01]  /*05c0*/  FFMA R5, R4, R17, R5 ;  /* 0x0000001104057223 */ /* 0x000fe20000000005 */
[----:B------:R-:W-:Y:S01]  /*05d0*/  ISETP.GE.AND P1, PT, R18, 0x2, PT ;  /* 0x000000021200780c */ /* 0x000fe20003f26270 */
[----:B------:R-:W-:Y:S02]  /*05e0*/  FADD R8, R11, -R8 ;  /* 0x800000080b087221 */ /* 0x000fe40000000000 */
[----:B------:R-:W-:-:S04]  /*05f0*/  FFMA R6, R6, R3, R5 ;  /* 0x0000000306067223 */ /* 0x000fc80000000005 */
[----:B------:R-:W-:-:S05]  /*0600*/  FFMA R6, R7, R8, R6 ;  /* 0x0000000807067223 */ /* 0x000fca0000000006 */
[----:B------:R-:W1:Y:S02]  /*0610*/  SHFL.BFLY PT, R3, R6, 0x10, 0x1f ;  /* 0x0e001f0006037f89 */ /* 0x000e6400000e0000 */
[----:B-1----:R-:W-:-:S05]  /*0620*/  FADD R3, R6, R3 ;  /* 0x0000000306037221 */ /* 0x002fca0000000000 */
[----:B------:R-:W1:Y:S02]  /*0630*/  SHFL.BFLY PT, R4, R3, 0x8, 0x1f ;  /* 0x0d001f0003047f89 */ /* 0x000e6400000e0000 */
[----:B-1----:R-:W-:Y:S01]  /*0640*/  FADD R4, R3, R4 ;  /* 0x0000000403047221 */ /* 0x002fe20000000000 */
[----:B------:R-:W-:-:S04]  /*0650*/  SHF.R.U32.HI R3, RZ, 0x3, R18 ;  /* 0x00000003ff037819 */ /* 0x000fc80000011612 */
[----:B------:R-:W1:Y:S01]  /*0660*/  SHFL.BFLY PT, R5, R4, 0x4, 0x1f ;  /* 0x0c801f0004057f89 */ /* 0x000e6200000e0000 */
[----:B------:R-:W-:Y:S01]  /*0670*/  LOP3.LUT R3, R3, 0x4, RZ, 0xc0, !PT ;  /* 0x0000000403037812 */ /* 0x000fe200078ec0ff */
[----:B-1----:R-:W-:Y:S01]  /*0680*/  FADD R5, R4, R5 ;  /* 0x0000000504057221 */ /* 0x002fe20000000000 */
[----:B------:R-:W-:-:S04]  /*0690*/  LOP3.LUT R4, R18, 0x1, RZ, 0xc0, !PT ;  /* 0x0000000112047812 */ /* 0x000fc800078ec0ff */
[----:B------:R-:W1:Y:S02]  /*06a0*/  SHFL.BFLY PT, R8, R5, 0x2, 0x1f ;  /* 0x0c401f0005087f89 */ /* 0x000e6400000e0000 */
[----:B-1----:R-:W-:-:S05]  /*06b0*/  FADD R8, R5, R8 ;  /* 0x0000000805087221 */ /* 0x002fca0000000000 */
[----:B------:R-:W1:Y:S02]  /*06c0*/  SHFL.BFLY PT, R7, R8, 0x1, 0x1f ;  /* 0x0c201f0008077f89 */ /* 0x000e6400000e0000 */
[----:B-1----:R-:W-:-:S05]  /*06d0*/  FADD R6, R8, R7 ;  /* 0x0000000708067221 */ /* 0x002fca0000000000 */
[----:B------:R-:W-:Y:S01]  /*06e0*/  @!P0 STS [R3+UR4], R6 ;  /* 0x0000000603008988 */ /* 0x000fe20008000804 */
[----:B------:R-:W-:Y:S01]  /*06f0*/  BAR.SYNC.DEFER_BLOCKING 0x0 ;  /* 0x0000000000007b1d */ /* 0x000fe20000010000 */
[----:B------:R-:W-:-:S04]  /*0700*/  ISETP.NE.U32.AND P0, PT, R4, 0x1, PT ;  /* 0x000000010400780c */ /* 0x000fc80003f05070 */
[----:B------:R-:W-:Y:S01]  /*0710*/  ISETP.LT.AND P0, PT, R18, 0x2, P0 ;  /* 0x000000021200780c */ /* 0x000fe20000701270 */
[----:B------:R-:W1:Y:S04]  /*0720*/  @!P1 LDS R2, [R0+UR4] ;  /* 0x0000000400029984 */ /* 0x000e680008000800 */
[----:B-1----:R-:W1:Y:S02]  /*0730*/  SHFL.BFLY PT, R5, R2, 0x1, 0x1f ;  /* 0x0c201f0002057f89 */ /* 0x002e6400000e0000 */
[----:B-1----:R-:W-:-:S06]  /*0740*/  FADD R5, R2, R5 ;  /* 0x0000000502057221 */ /* 0x002fcc0000000000 */
[----:B------:R1:W-:Y:S01]  /*0750*/  @P0 STS [R0+UR4], R5 ;  /* 0x0000000500000988 */ /* 0x0003e20008000804 */
[----:B------:R-:W-:Y:S01]  /*0760*/  BAR.SYNC.DEFER_BLOCKING 0x0 ;  /* 0x0000000000007b1d */ /* 0x000fe20000010000 */
[----:B------:R-:W-:-:S05]  /*0770*/  LOP3.LUT P0, RZ, R18, 0x3f, RZ, 0xc0, !PT ;  /* 0x0000003f12ff7812 */ /* 0x000fca000780c0ff */
[----:B------:R-:W2:Y:S02]  /*0780*/  LDS R4, [UR4] ;  /* 0x00000004ff047984 */ /* 0x000ea40008000800 */
[----:B------:R-:W-:Y:S06]  /*0790*/  BAR.SYNC.DEFER_BLOCKING 0x0 ;  /* 0x0000000000007b1d */ /* 0x000fec0000010000 */
[----:B-1----:R-:W-:Y:S05]  /*07a0*/  @P0 EXIT ;  /* 0x000000000000094d */ /* 0x002fea0003800000 */
[----:B------:R-:W0:Y:S01]  /*07b0*/  LDC.64 R2, c[0x0][0x210] ;  /* 0x00008400ff027b82 */ /* 0x000e220000000a00 */
[----:B--2---:R-:W-:-:S04]  /*07c0*/  FADD R4, RZ, R4 ;  /* 0x00000004ff047221 */ /* 0x004fc80000000000 */
[----:B------:R-:W-:-:S05]  /*07d0*/  FMUL R5, R4, 0.25 ;  /* 0x3e80000004057820 */ /* 0x000fca0000400000 */
[----:B0-----:R-:W-:Y:S01]  /*07e0*/  STG.E desc[UR6][R2.64], R5 ;  /* 0x0000000502007986 */ /* 0x001fe2000c101906 */
[----:B------:R-:W-:Y:S05]  /*07f0*/  EXIT ;  /* 0x000000000000794d */ /* 0x000fea0003800000 */
.L_x_0:
[----:B------:R-:W-:-:S00]  /*0800*/  BRA `(.L_x_0) ;  /* 0xfffffffc00fc7947 */ /* 0x000fc0000383ffff */
[----:B------:R-:W-:-:S00]  /*0810*/  NOP ;  /* 0x0000000000007918 */ /* 0x000fc00000000000 */
        /* <DEDUP_REMOVED lines=14> */
.L_x_1:


//--------------------- .nv.global.init           --------------------------
	.section	.nv.global.init,"aw",@progbits
.nv.global.init:
	.type		_$_str,@object
	.size		_$_str,(.L_0 - _$_str)
_$_str:
        /*0000*/ 	.byte	0x5f, 0x5f, 0x43, 0x55, 0x44, 0x41, 0x5f, 0x46, 0x54, 0x5a, 0x00
.L_0:


//--------------------- .nv.shared.triton_per_fused__log_softmax_div_mul_neg_sum_1 --------------------------
	.section	.nv.shared.triton_per_fused__log_softmax_div_mul_neg_sum_1,"aw",@nobits
	.sectionflags	@""
	.align	16
	.zero		1024


//--------------------- .nv.constant0.triton_per_fused__log_softmax_div_mul_neg_sum_1 --------------------------
	.section	.nv.constant0.triton_per_fused__log_softmax_div_mul_neg_sum_1,"a",@progbits
	.sectionflags	@""
	.align	4
.nv.constant0.triton_per_fused__log_softmax_div_mul_neg_sum_1:
	.zero		556
